	.headerflags	@"EF_CUDA_TEXMODE_UNIFIED EF_CUDA_64BIT_ADDRESS EF_CUDA_ACCELERATORS EF_CUDA_SM90 EF_CUDA_VIRTUAL_SM(EF_CUDA_SM90)"
	.elftype	@"ET_EXEC"


//--------------------- .nv.info                  --------------------------
	.section	.nv.info,"",@"SHT_CUDA_INFO"
	.align	4


	//----- nvinfo : EIATTR_REGCOUNT
	.align		4
        /*0000*/ 	.byte	0x04, 0x2f
        /*0002*/ 	.short	(.L_3 - .L_2)
	.align		4
.L_2:
        /*0004*/ 	.word	index@(triton_poi_fused__native_batch_norm_legit_no_training_add_convolution_relu_threshold_backward_3)
        /*0008*/ 	.word	0x00000018


	//----- nvinfo : EIATTR_MIN_STACK_SIZE
	.align		4
.L_3:
        /*000c*/ 	.byte	0x04, 0x12
        /*000e*/ 	.short	(.L_5 - .L_4)
	.align		4
.L_4:
        /*0010*/ 	.word	index@(triton_poi_fused__native_batch_norm_legit_no_training_add_convolution_relu_threshold_backward_3)
        /*0014*/ 	.word	0x00000000


	//----- nvinfo : EIATTR_FRAME_SIZE
	.align		4
.L_5:
        /*0018*/ 	.byte	0x04, 0x11
        /*001a*/ 	.short	(.L_7 - .L_6)
	.align		4
.L_6:
        /*001c*/ 	.word	index@(triton_poi_fused__native_batch_norm_legit_no_training_add_convolution_relu_threshold_backward_3)
        /*0020*/ 	.word	0x00000000


	//----- nvinfo : EIATTR_MIN_STACK_SIZE
	.align		4
.L_7:
        /*0024*/ 	.byte	0x04, 0x12
        /*0026*/ 	.short	(.L_9 - .L_8)
	.align		4
.L_8:
        /*0028*/ 	.word	index@(triton_poi_fused__native_batch_norm_legit_no_training_add_convolution_relu_threshold_backward_3)
        /*002c*/ 	.word	0x00000000
.L_9:


//--------------------- .nv.info.triton_poi_fused__native_batch_norm_legit_no_training_add_convolution_relu_threshold_backward_3 --------------------------
	.section	.nv.info.triton_poi_fused__native_batch_norm_legit_no_training_add_convolution_relu_threshold_backward_3,"",@"SHT_CUDA_INFO"
	.sectionflags	@""
	.align	4


	//----- nvinfo : EIATTR_CUDA_API_VERSION
	.align		4
        /*0000*/ 	.byte	0x04, 0x37
        /*0002*/ 	.short	(.L_11 - .L_10)
.L_10:
        /*0004*/ 	.word	0x0000007c


	//----- nvinfo : EIATTR_KPARAM_INFO
	.align		4
.L_11:
        /*0008*/ 	.byte	0x04, 0x17
        /*000a*/ 	.short	(.L_13 - .L_12)
.L_12:
        /*000c*/ 	.word	0x00000000
        /*0010*/ 	.short	0x0009
        /*0012*/ 	.short	0x0048
        /*0014*/ 	.byte	0x00, 0xf0, 0x11, 0x00


	//----- nvinfo : EIATTR_KPARAM_INFO
	.align		4
.L_13:
        /*0018*/ 	.byte	0x04, 0x17
        /*001a*/ 	.short	(.L_15 - .L_14)
.L_14:
        /*001c*/ 	.word	0x00000000
        /*0020*/ 	.short	0x0008
        /*0022*/ 	.short	0x0040
        /*0024*/ 	.byte	0x00, 0xf4, 0x21, 0x00


	//----- nvinfo : EIATTR_KPARAM_INFO
	.align		4
.L_15:
        /*0028*/ 	.byte	0x04, 0x17
        /*002a*/ 	.short	(.L_17 - .L_16)
.L_16:
        /*002c*/ 	.word	0x00000000
        /*0030*/ 	.short	0x0007
        /*0032*/ 	.short	0x0038
        /*0034*/ 	.byte	0x00, 0xf4, 0x21, 0x00


	//----- nvinfo : EIATTR_KPARAM_INFO
	.align		4
.L_17:
        /*0038*/ 	.byte	0x04, 0x17
        /*003a*/ 	.short	(.L_19 - .L_18)
.L_18:
        /*003c*/ 	.word	0x00000000
        /*0040*/ 	.short	0x0006
        /*0042*/ 	.short	0x0030
        /*0044*/ 	.byte	0x00, 0xf4, 0x21, 0x00


	//----- nvinfo : EIATTR_KPARAM_INFO
	.align		4
.L_19:
        /*0048*/ 	.byte	0x04, 0x17
        /*004a*/ 	.short	(.L_21 - .L_20)
.L_20:
        /*004c*/ 	.word	0x00000000
        /*0050*/ 	.short	0x0005
        /*0052*/ 	.short	0x0028
        /*0054*/ 	.byte	0x00, 0xf4, 0x21, 0x00


	//----- nvinfo : EIATTR_KPARAM_INFO
	.align		4
.L_21:
        /*0058*/ 	.byte	0x04, 0x17
        /*005a*/ 	.short	(.L_23 - .L_22)
.L_22:
        /*005c*/ 	.word	0x00000000
        /*0060*/ 	.short	0x0004
        /*0062*/ 	.short	0x0020
        /*0064*/ 	.byte	0x00, 0xf4, 0x21, 0x00


	//----- nvinfo : EIATTR_KPARAM_INFO
	.align		4
.L_23:
        /*0068*/ 	.byte	0x04, 0x17
        /*006a*/ 	.short	(.L_25 - .L_24)
.L_24:
        /*006c*/ 	.word	0x00000000
        /*0070*/ 	.short	0x0003
        /*0072*/ 	.short	0x0018
        /*0074*/ 	.byte	0x00, 0xf4, 0x21, 0x00


	//----- nvinfo : EIATTR_KPARAM_INFO
	.align		4
.L_25:
        /*0078*/ 	.byte	0x04, 0x17
        /*007a*/ 	.short	(.L_27 - .L_26)
.L_26:
        /*007c*/ 	.word	0x00000000
        /*0080*/ 	.short	0x0002
        /*0082*/ 	.short	0x0010
        /*0084*/ 	.byte	0x00, 0xf4, 0x21, 0x00


	//----- nvinfo : EIATTR_KPARAM_INFO
	.align		4
.L_27:
        /*0088*/ 	.byte	0x04, 0x17
        /*008a*/ 	.short	(.L_29 - .L_28)
.L_28:
        /*008c*/ 	.word	0x00000000
        /*0090*/ 	.short	0x0001
        /*0092*/ 	.short	0x0008
        /*0094*/ 	.byte	0x00, 0xf4, 0x21, 0x00


	//----- nvinfo : EIATTR_KPARAM_INFO
	.align		4
.L_29:
        /*0098*/ 	.byte	0x04, 0x17
        /*009a*/ 	.short	(.L_31 - .L_30)
.L_30:
        /*009c*/ 	.word	0x00000000
        /*00a0*/ 	.short	0x0000
        /*00a2*/ 	.short	0x0000
        /*00a4*/ 	.byte	0x00, 0xf4, 0x21, 0x00


	//----- nvinfo : EIATTR_SPARSE_MMA_MASK
	.align		4
.L_31:
        /*00a8*/ 	.byte	0x03, 0x50
        /*00aa*/ 	.short	0x0000


	//----- nvinfo : EIATTR_MAXREG_COUNT
	.align		4
        /*00ac*/ 	.byte	0x03, 0x1b
        /*00ae*/ 	.short	0x00ff


	//----- nvinfo : EIATTR_EXIT_INSTR_OFFSETS
	.align		4
        /*00b0*/ 	.byte	0x04, 0x1c
        /*00b2*/ 	.short	(.L_33 - .L_32)


	//   ....[0]....
.L_32:
        /*00b4*/ 	.word	0x00000490


	//----- nvinfo : EIATTR_REQNTID
	.align		4
.L_33:
        /*00b8*/ 	.byte	0x04, 0x10
        /*00ba*/ 	.short	(.L_35 - .L_34)
.L_34:
        /*00bc*/ 	.word	0x00000100
        /*00c0*/ 	.word	0x00000001
        /*00c4*/ 	.word	0x00000001


	//----- nvinfo : EIATTR_CBANK_PARAM_SIZE
	.align		4
.L_35:
        /*00c8*/ 	.byte	0x03, 0x19
        /*00ca*/ 	.short	0x004c


	//----- nvinfo : EIATTR_PARAM_CBANK
	.align		4
        /*00cc*/ 	.byte	0x04, 0x0a
        /*00ce*/ 	.short	(.L_37 - .L_36)
	.align		4
.L_36:
        /*00d0*/ 	.word	index@(.nv.constant0.triton_poi_fused__native_batch_norm_legit_no_training_add_convolution_relu_threshold_backward_3)
        /*00d4*/ 	.short	0x0210
        /*00d6*/ 	.short	0x004c


	//----- nvinfo : EIATTR_SW_WAR
	.align		4
.L_37:
        /*00d8*/ 	.byte	0x04, 0x36
        /*00da*/ 	.short	(.L_39 - .L_38)
.L_38:
        /*00dc*/ 	.word	0x00000008
.L_39:


//--------------------- .nv.callgraph             --------------------------
	.section	.nv.callgraph,"",@"SHT_CUDA_CALLGRAPH"
	.align	4
	.sectionentsize	8
	.align		4
        /*0000*/ 	.word	0x00000000
	.align		4
        /*0004*/ 	.word	0xffffffff
	.align		4
        /*0008*/ 	.word	0x00000000
	.align		4
        /*000c*/ 	.word	0xfffffffe
	.align		4
        /*0010*/ 	.word	0x00000000
	.align		4
        /*0014*/ 	.word	0xfffffffd
	.align		4
        /*0018*/ 	.word	0x00000000
	.align		4
        /*001c*/ 	.word	0xfffffffc


//--------------------- .nv.constant4             --------------------------
	.section	.nv.constant4,"a",@progbits
	.align	8
	.align		8
.nv.constant4:
        /*0000*/ 	.dword	_$_str
	.align		8
        /*0008*/ 	.dword	_$_str_$_2


//--------------------- .text.triton_poi_fused__native_batch_norm_legit_no_training_add_convolution_relu_threshold_backward_3 --------------------------
	.section	.text.triton_poi_fused__native_batch_norm_legit_no_training_add_convolution_relu_threshold_backward_3,"ax",@progbits
	.align	128
        .global         triton_poi_fused__native_batch_norm_legit_no_training_add_convolution_relu_threshold_backward_3
        .type           triton_poi_fused__native_batch_norm_legit_no_training_add_convolution_relu_threshold_backward_3,@function
        .size           triton_poi_fused__native_batch_norm_legit_no_training_add_convolution_relu_threshold_backward_3,(.L_x_1 - triton_poi_fused__native_batch_norm_legit_no_training_add_convolution_relu_threshold_backward_3)
        .other          triton_poi_fused__native_batch_norm_legit_no_training_add_convolution_relu_threshold_backward_3,@"STO_CUDA_ENTRY STV_DEFAULT"
triton_poi_fused__native_batch_norm_legit_no_training_add_convolution_relu_threshold_backward_3:
.text.triton_poi_fused__native_batch_norm_legit_no_training_add_convolution_relu_threshold_backward_3:
[----:B------:R-:W-:Y:S01]  /*0000*/  LDC R1, c[0x0][0x28] ;  /* 0x00000a00ff017b82 */ /* 0x000fe20000000800 */
[----:B------:R-:W1:Y:S01]  /*0010*/  S2R R0, SR_TID.X ;  /* 0x0000000000007919 */ /* 0x000e620000002100 */
[----:B------:R-:W-:-:S06]  /*0020*/  ULDC.64 UR4, c[0x0][0x208] ;  /* 0x0000820000047ab9 */ /* 0x000fcc0000000a00 */
[----:B------:R-:W2:Y:S01]  /*0030*/  LDC.64 R16, c[0x0][0x218] ;  /* 0x00008600ff107b82 */ /* 0x000ea20000000a00 */
[----:B------:R-:W-:Y:S01]  /*0040*/  ULDC.64 UR6, c[0x0][0x250] ;  /* 0x0000940000067ab9 */ /* 0x000fe20000000a00 */
[----:B------:R-:W3:Y:S06]  /*0050*/  S2R R5, SR_CTAID.X ;  /* 0x0000000000057919 */ /* 0x000eec0000002500 */
[----:B------:R-:W4:Y:S08]  /*0060*/  LDC.64 R18, c[0x0][0x220] ;  /* 0x00008800ff127b82 */ /* 0x000f300000000a00 */
[----:B------:R-:W5:Y:S08]  /*0070*/  LDC.64 R12, c[0x0][0x230] ;  /* 0x00008c00ff0c7b82 */ /* 0x000f700000000a00 */
[----:B------:R-:W2:Y:S01]  /*0080*/  LDC.64 R10, c[0x0][0x238] ;  /* 0x00008e00ff0a7b82 */ /* 0x000ea20000000a00 */
[----:B-1----:R-:W-:-:S07]  /*0090*/  SHF.L.U32 R0, R0, 0x1, RZ ;  /* 0x0000000100007819 */ /* 0x002fce00000006ff */
[----:B------:R-:W1:Y:S01]  /*00a0*/  LDC.64 R6, c[0x0][0x240] ;  /* 0x00009000ff067b82 */ /* 0x000e620000000a00 */
[----:B---3--:R-:W-:Y:S02]  /*00b0*/  SHF.R.S32.HI R3, RZ, 0x16, R5 ;  /* 0x00000016ff037819 */ /* 0x008fe40000011405 */
[----:B------:R-:W-:Y:S02]  /*00c0*/  LOP3.LUT R0, R0, 0x1fe, RZ, 0xc0, !PT ;  /* 0x000001fe00007812 */ /* 0x000fe400078ec0ff */
[----:B------:R-:W-:Y:S02]  /*00d0*/  SGXT R3, R3, 0x1 ;  /* 0x000000010303781a */ /* 0x000fe40000000200 */
[----:B------:R-:W-:Y:S02]  /*00e0*/  LEA R0, R5, R0, 0x9 ;  /* 0x0000000005007211 */ /* 0x000fe400078e48ff */
[----:B------:R-:W3:Y:S02]  /*00f0*/  LDC.64 R4, c[0x0][0x228] ;  /* 0x00008a00ff047b82 */ /* 0x000ee40000000a00 */
[----:B------:R-:W-:-:S04]  /*0100*/  LEA.HI R3, R3, R0, RZ, 0xc ;  /* 0x0000000003037211 */ /* 0x000fc800078f60ff */
[----:B------:R-:W-:-:S04]  /*0110*/  SHF.R.S32.HI R3, RZ, 0xc, R3 ;  /* 0x0000000cff037819 */ /* 0x000fc80000011403 */
[----:B------:R-:W-:-:S04]  /*0120*/  LEA.HI R2, R3, R3, RZ, 0x6 ;  /* 0x0000000303027211 */ /* 0x000fc800078f30ff */
[----:B------:R-:W-:-:S04]  /*0130*/  LOP3.LUT R2, R2, 0xffffffc0, RZ, 0xc0, !PT ;  /* 0xffffffc002027812 */ /* 0x000fc800078ec0ff */
[----:B------:R-:W-:Y:S02]  /*0140*/  IADD3 R15, R3, -R2, RZ ;  /* 0x80000002030f7210 */ /* 0x000fe40007ffe0ff */
[----:B------:R-:W1:Y:S03]  /*0150*/  LDC.64 R2, c[0x0][0x210] ;  /* 0x00008400ff027b82 */ /* 0x000e660000000a00 */
[----:B---3--:R-:W-:-:S05]  /*0160*/  IMAD.WIDE R4, R15, 0x4, R4 ;  /* 0x000000040f047825 */ /* 0x008fca00078e0204 */
[----:B------:R-:W3:Y:S01]  /*0170*/  LDG.E.EL R8, desc[UR4][R4.64] ;  /* 0x0000000404087981 */ /* 0x000ee2000c2e1900 */
[----:B--2---:R-:W-:-:S04]  /*0180*/  IMAD.WIDE R16, R15, 0x4, R16 ;  /* 0x000000040f107825 */ /* 0x004fc800078e0210 */
[----:B----4-:R-:W-:Y:S01]  /*0190*/  IMAD.WIDE R18, R15, 0x4, R18 ;  /* 0x000000040f127825 */ /* 0x010fe200078e0212 */
[----:B------:R-:W2:Y:S04]  /*01a0*/  LDG.E.EL R9, desc[UR4][R16.64] ;  /* 0x0000000410097981 */ /* 0x000ea8000c2e1900 */
[----:B------:R-:W4:Y:S01]  /*01b0*/  LDG.E.EL R14, desc[UR4][R18.64] ;  /* 0x00000004120e7981 */ /* 0x000f22000c2e1900 */
[----:B01----:R-:W-:-:S05]  /*01c0*/  IMAD.WIDE R2, R0, 0x4, R2 ;  /* 0x0000000400027825 */ /* 0x003fca00078e0202 */
[----:B------:R-:W2:Y:S01]  /*01d0*/  LDG.E.64 R4, desc[UR4][R2.64] ;  /* 0x0000000402047981 */ /* 0x000ea2000c1e1b00 */
[----:B-----5:R-:W-:-:S04]  /*01e0*/  IMAD.WIDE R12, R15, 0x4, R12 ;  /* 0x000000040f0c7825 */ /* 0x020fc800078e020c */
[----:B------:R-:W-:Y:S02]  /*01f0*/  IMAD.WIDE R20, R15, 0x4, R10 ;  /* 0x000000040f147825 */ /* 0x000fe400078e020a */
[----:B------:R0:W5:Y:S04]  /*0200*/  LDG.E.EL R10, desc[UR4][R12.64] ;  /* 0x000000040c0a7981 */ /* 0x000168000c2e1900 */
[----:B------:R-:W5:Y:S01]  /*0210*/  LDG.E.EL R11, desc[UR4][R20.64] ;  /* 0x00000004140b7981 */ /* 0x000f62000c2e1900 */
[----:B------:R-:W-:-:S06]  /*0220*/  IMAD.WIDE R6, R0, 0x4, R6 ;  /* 0x0000000400067825 */ /* 0x000fcc00078e0206 */
[----:B------:R-:W2:Y:S01]  /*0230*/  LDG.E.64 R6, desc[UR4][R6.64] ;  /* 0x0000000406067981 */ /* 0x000ea2000c1e1b00 */
[----:B0-----:R-:W-:Y:S01]  /*0240*/  HFMA2.MMA R12, -RZ, RZ, 1.625, 0 ;  /* 0x3e800000ff0c7435 */ /* 0x001fe200000001ff */
[----:B---3--:R-:W-:-:S04]  /*0250*/  FADD R8, R8, 9.9999997473787516356e-06 ;  /* 0x3727c5ac08087421 */ /* 0x008fc80000000000 */
[----:B------:R-:W0:Y:S02]  /*0260*/  MUFU.SQRT R15, R8 ;  /* 0x00000008000f7308 */ /* 0x000e240000002000 */
[C---:B0-----:R-:W-:Y:S02]  /*0270*/  FSETP.GT.AND P0, PT, R15.reuse, 8.50705917302346158658e+37, PT ;  /* 0x7e8000000f00780b */ /* 0x041fe40003f04000 */
[----:B------:R-:W-:-:S11]  /*0280*/  FSETP.GEU.AND P1, PT, R15, 1.175494350822287508e-38, PT ;  /* 0x008000000f00780b */ /* 0x000fd60003f2e000 */
[----:B------:R-:W-:-:S04]  /*0290*/  @P0 FMUL R15, R15, 0.25 ;  /* 0x3e8000000f0f0820 */ /* 0x000fc80000400000 */
[----:B------:R-:W-:-:S06]  /*02a0*/  @!P1 FMUL R15, R15, 16777216 ;  /* 0x4b8000000f0f9820 */ /* 0x000fcc0000400000 */
[----:B------:R-:W0:Y:S01]  /*02b0*/  MUFU.RCP R15, R15 ;  /* 0x0000000f000f7308 */ /* 0x000e220000001000 */
[----:B------:R-:W-:Y:S01]  /*02c0*/  FSEL R12, R12, 1, P0 ;  /* 0x3f8000000c0c7808 */ /* 0x000fe20000000000 */
[--C-:B--2---:R-:W-:Y:S01]  /*02d0*/  FADD R4, R4, R9.reuse ;  /* 0x0000000904047221 */ /* 0x104fe20000000000 */
[----:B------:R-:W-:-:S03]  /*02e0*/  FADD R5, R5, R9 ;  /* 0x0000000905057221 */ /* 0x000fc60000000000 */
[----:B------:R-:W-:Y:S01]  /*02f0*/  @!P1 FMUL R12, R12, 16777216 ;  /* 0x4b8000000c0c9820 */ /* 0x000fe20000400000 */
[C---:B----4-:R-:W-:Y:S01]  /*0300*/  FADD R13, -R14.reuse, R4 ;  /* 0x000000040e0d7221 */ /* 0x050fe20000000100 */
[----:B------:R-:W-:Y:S02]  /*0310*/  FADD R9, -R14, R5 ;  /* 0x000000050e097221 */ /* 0x000fe40000000100 */
[----:B0-----:R-:W-:-:S04]  /*0320*/  FMUL R12, R15, R12 ;  /* 0x0000000c0f0c7220 */ /* 0x001fc80000400000 */
[C---:B------:R-:W-:Y:S01]  /*0330*/  FMUL R13, R12.reuse, R13 ;  /* 0x0000000d0c0d7220 */ /* 0x040fe20000400000 */
[----:B------:R-:W-:Y:S02]  /*0340*/  FMUL R12, R12, R9 ;  /* 0x000000090c0c7220 */ /* 0x000fe40000400000 */
[----:B------:R-:W0:Y:S01]  /*0350*/  LDC.64 R8, c[0x0][0x248] ;  /* 0x00009200ff087b82 */ /* 0x000e220000000a00 */
[C-C-:B-----5:R-:W-:Y:S01]  /*0360*/  FFMA R13, R10.reuse, R13, R11.reuse ;  /* 0x0000000d0a0d7223 */ /* 0x160fe2000000000b */
[----:B------:R-:W-:-:S04]  /*0370*/  FFMA R12, R10, R12, R11 ;  /* 0x0000000c0a0c7223 */ /* 0x000fc8000000000b */
[C---:B------:R-:W-:Y:S02]  /*0380*/  FSETP.GEU.AND P0, PT, R13.reuse, RZ, PT ;  /* 0x000000ff0d00720b */ /* 0x040fe40003f0e000 */
[C---:B------:R-:W-:Y:S02]  /*0390*/  FSETP.GEU.AND P1, PT, R12.reuse, RZ, PT ;  /* 0x000000ff0c00720b */ /* 0x040fe40003f2e000 */
[----:B------:R-:W-:Y:S02]  /*03a0*/  FSEL R13, R13, RZ, P0 ;  /* 0x000000ff0d0d7208 */ /* 0x000fe40000000000 */
[----:B------:R-:W-:Y:S02]  /*03b0*/  FSEL R12, R12, RZ, P1 ;  /* 0x000000ff0c0c7208 */ /* 0x000fe40000800000 */
[----:B------:R-:W-:Y:S02]  /*03c0*/  FSETP.GTU.AND P1, PT, R13, RZ, PT ;  /* 0x000000ff0d00720b */ /* 0x000fe40003f2c000 */
[----:B------:R-:W-:Y:S01]  /*03d0*/  FSETP.GTU.AND P0, PT, R12, RZ, PT ;  /* 0x000000ff0c00720b */ /* 0x000fe20003f0c000 */
[----:B------:R-:W-:Y:S01]  /*03e0*/  FADD R7, R7, R12 ;  /* 0x0000000c07077221 */ /* 0x000fe20000000000 */
[----:B------:R-:W-:-:S02]  /*03f0*/  IADD3 R10, P2, R0, UR6, RZ ;  /* 0x00000006000a7c10 */ /* 0x000fc4000ff5e0ff */
[----:B------:R-:W-:Y:S02]  /*0400*/  SEL R12, RZ, 0x1, P1 ;  /* 0x00000001ff0c7807 */ /* 0x000fe40000800000 */
[----:B------:R-:W-:Y:S01]  /*0410*/  SEL R15, RZ, 0x100, P0 ;  /* 0x00000100ff0f7807 */ /* 0x000fe20000000000 */
[----:B------:R-:W-:Y:S01]  /*0420*/  FADD R6, R6, R13 ;  /* 0x0000000d06067221 */ /* 0x000fe20000000000 */
[C---:B0-----:R-:W-:Y:S01]  /*0430*/  IMAD.WIDE R8, R0.reuse, 0x4, R8 ;  /* 0x0000000400087825 */ /* 0x041fe200078e0208 */
[----:B------:R-:W-:Y:S02]  /*0440*/  LEA.HI.X.SX32 R11, R0, UR7, 0x1, P2 ;  /* 0x00000007000b7c11 */ /* 0x000fe400090f0eff */
[----:B------:R-:W-:Y:S01]  /*0450*/  IADD3 R15, R12, R15, RZ ;  /* 0x0000000f0c0f7210 */ /* 0x000fe20007ffe0ff */
[----:B------:R-:W-:Y:S04]  /*0460*/  STG.E.64 desc[UR4][R2.64], R4 ;  /* 0x0000000402007986 */ /* 0x000fe8000c101b04 */
[----:B------:R-:W-:Y:S04]  /*0470*/  STG.E.64 desc[UR4][R8.64], R6 ;  /* 0x0000000608007986 */ /* 0x000fe8000c101b04 */
[----:B------:R-:W-:Y:S01]  /*0480*/  STG.E.U16 desc[UR4][R10.64], R15 ;  /* 0x0000000f0a007986 */ /* 0x000fe2000c101504 */
[----:B------:R-:W-:Y:S05]  /*0490*/  EXIT ;  /* 0x000000000000794d */ /* 0x000fea0003800000 */
.L_x_0:
[----:B------:R-:W-:-:S00]  /*04a0*/  BRA `(.L_x_0) ;  /* 0xfffffffc00fc7947 */ /* 0x000fc0000383ffff */
[----:B------:R-:W-:-:S00]  /*04b0*/  NOP ;  /* 0x0000000000007918 */ /* 0x000fc00000000000 */
        /* <DEDUP_REMOVED lines=12> */
.L_x_1:


//--------------------- .nv.global.init           --------------------------
	.section	.nv.global.init,"aw",@progbits
.nv.global.init:
	.type		_$_str,@object
	.size		_$_str,(_$_str_$_2 - _$_str)
_$_str:
        /*0000*/ 	.byte	0x5f, 0x5f, 0x43, 0x55, 0x44, 0x41, 0x5f, 0x46, 0x54, 0x5a, 0x00
	.type		_$_str_$_2,@object
	.size		_$_str_$_2,(.L_1 - _$_str_$_2)
_$_str_$_2:
        /*000b*/ 	.byte	0x5f, 0x5f, 0x43, 0x55, 0x44, 0x41, 0x5f, 0x50, 0x52, 0x45, 0x43, 0x5f, 0x53, 0x51, 0x52, 0x54
        /*001b*/ 	.byte	0x00
.L_1:


//--------------------- .nv.constant0.triton_poi_fused__native_batch_norm_legit_no_training_add_convolution_relu_threshold_backward_3 --------------------------
	.section	.nv.constant0.triton_poi_fused__native_batch_norm_legit_no_training_add_convolution_relu_threshold_backward_3,"a",@progbits
	.sectionflags	@""
	.align	4
.nv.constant0.triton_poi_fused__native_batch_norm_legit_no_training_add_convolution_relu_threshold_backward_3:
	.zero		604
